//
// Generated by NVIDIA NVVM Compiler
//
// Compiler Build ID: CL-36424714
// Cuda compilation tools, release 13.0, V13.0.88
// Based on NVVM 20.0.0
//

.version 9.0
.target sm_100
.address_size 64

	// .globl	_Z6vecAddPjS_S_

.visible .entry _Z6vecAddPjS_S_(
	.param .u64 .ptr .align 1 _Z6vecAddPjS_S__param_0,
	.param .u64 .ptr .align 1 _Z6vecAddPjS_S__param_1,
	.param .u64 .ptr .align 1 _Z6vecAddPjS_S__param_2
)
{
	.reg .b32 	%r<20>;
	.reg .b64 	%rd<11>;

	ld.param.u64 	%rd1, [_Z6vecAddPjS_S__param_0];
	ld.param.u64 	%rd2, [_Z6vecAddPjS_S__param_1];
	ld.param.u64 	%rd3, [_Z6vecAddPjS_S__param_2];
	cvta.to.global.u64 	%rd4, %rd3;
	cvta.to.global.u64 	%rd5, %rd2;
	cvta.to.global.u64 	%rd6, %rd1;
	mov.u32 	%r1, %ctaid.z;
	mov.u32 	%r2, %nctaid.y;
	mov.u32 	%r3, %nctaid.x;
	mov.u32 	%r4, %ctaid.y;
	mov.u32 	%r5, %ctaid.x;
	mov.u32 	%r6, %ntid.x;
	mov.u32 	%r7, %ntid.y;
	mov.u32 	%r8, %ntid.z;
	mov.u32 	%r9, %tid.z;
	mov.u32 	%r10, %tid.y;
	mov.u32 	%r11, %tid.x;
	mad.lo.s32 	%r12, %r5, %r8, %r9;
	mad.lo.s32 	%r13, %r1, %r2, %r4;
	mad.lo.s32 	%r14, %r12, %r7, %r10;
	mad.lo.s32 	%r15, %r13, %r3, %r11;
	mad.lo.s32 	%r16, %r14, %r6, %r15;
	mul.wide.u32 	%rd7, %r16, 4;
	add.s64 	%rd8, %rd6, %rd7;
	ld.global.u32 	%r17, [%rd8];
	add.s64 	%rd9, %rd5, %rd7;
	ld.global.u32 	%r18, [%rd9];
	add.s32 	%r19, %r18, %r17;
	add.s64 	%rd10, %rd4, %rd7;
	st.global.u32 	[%rd10], %r19;
	ret;

}


// ===== COMPILED SASS (sm_100) =====

	.target	sm_100

	.elftype	@"ET_EXEC"


//--------------------- .note.nv.tkinfo           --------------------------
	.section	.note.nv.tkinfo,"",@"SHT_NOTE"
	.sectionflags	@"SHF_NOTE_NV_TKINFO"
	.tkinfo
        /*0018*/ 	.word	0x00000002
        /*0030*/ 	.string	""
        /*0030*/ 	.string	"ptxas"
        /*0030*/ 	.string	"Cuda compilation tools, release 13.0, V13.0.88"
        /*0030*/ 	.string	"Build cuda_13.0.r13.0/compiler.36424714_0"
        /*0030*/ 	.string	"-arch sm_100 -m 64 "



//--------------------- .note.nv.cuinfo           --------------------------
	.section	.note.nv.cuinfo,"",@"SHT_NOTE"
	.sectionflags	@"SHF_NOTE_NV_CUINFO"
        /*0018*/ 	.short	0x0002
        /*001a*/ 	.short	0x0064
        /*001c*/ 	.short	0x0082
	.zero		2


//--------------------- .nv.info                  --------------------------
	.section	.nv.info,"",@"SHT_CUDA_INFO"
	.align	4


	//----- nvinfo : EIATTR_REGCOUNT
	.align		4
        /*0000*/ 	.byte	0x04, 0x2f
        /*0002*/ 	.short	(.L_1 - .L_0)
	.align		4
.L_0:
        /*0004*/ 	.word	index@(_Z6vecAddPjS_S_)
        /*0008*/ 	.word	0x0000000e


	//----- nvinfo : EIATTR_FRAME_SIZE
	.align		4
.L_1:
        /*000c*/ 	.byte	0x04, 0x11
        /*000e*/ 	.short	(.L_3 - .L_2)
	.align		4
.L_2:
        /*0010*/ 	.word	index@(_Z6vecAddPjS_S_)
        /*0014*/ 	.word	0x00000000


	//----- nvinfo : EIATTR_MIN_STACK_SIZE
	.align		4
.L_3:
        /*0018*/ 	.byte	0x04, 0x12
        /*001a*/ 	.short	(.L_5 - .L_4)
	.align		4
.L_4:
        /*001c*/ 	.word	index@(_Z6vecAddPjS_S_)
        /*0020*/ 	.word	0x00000000
.L_5:


//--------------------- .nv.compat                --------------------------
	.section	.nv.compat,"",@"SHT_CUDA_COMPAT_INFO"
	.align	4
        /*0000*/ 	.byte	0x02, 0x09, 0x00, 0x00, 0x02, 0x02, 0x01, 0x00, 0x02, 0x05, 0x05, 0x00, 0x03, 0x07, 0x01, 0x01
        /*0010*/ 	.byte	0x02, 0x03, 0x00, 0x00, 0x02, 0x06, 0x01, 0x00, 0x04, 0x0b, 0x08, 0x00, 0x09, 0x00, 0x00, 0x00
        /*0020*/ 	.byte	0x00, 0x00, 0x00, 0x00


//--------------------- .nv.info._Z6vecAddPjS_S_  --------------------------
	.section	.nv.info._Z6vecAddPjS_S_,"",@"SHT_CUDA_INFO"
	.sectionflags	@""
	.align	4


	//----- nvinfo : EIATTR_CUDA_API_VERSION
	.align		4
        /*0000*/ 	.byte	0x04, 0x37
        /*0002*/ 	.short	(.L_7 - .L_6)
.L_6:
        /*0004*/ 	.word	0x00000082


	//----- nvinfo : EIATTR_KPARAM_INFO
	.align		4
.L_7:
        /*0008*/ 	.byte	0x04, 0x17
        /*000a*/ 	.short	(.L_9 - .L_8)
.L_8:
        /*000c*/ 	.word	0x00000000
        /*0010*/ 	.short	0x0002
        /*0012*/ 	.short	0x0010
        /*0014*/ 	.byte	0x00, 0xf5, 0x21, 0x00


	//----- nvinfo : EIATTR_KPARAM_INFO
	.align		4
.L_9:
        /*0018*/ 	.byte	0x04, 0x17
        /*001a*/ 	.short	(.L_11 - .L_10)
.L_10:
        /*001c*/ 	.word	0x00000000
        /*0020*/ 	.short	0x0001
        /*0022*/ 	.short	0x0008
        /*0024*/ 	.byte	0x00, 0xf5, 0x21, 0x00


	//----- nvinfo : EIATTR_KPARAM_INFO
	.align		4
.L_11:
        /*0028*/ 	.byte	0x04, 0x17
        /*002a*/ 	.short	(.L_13 - .L_12)
.L_12:
        /*002c*/ 	.word	0x00000000
        /*0030*/ 	.short	0x0000
        /*0032*/ 	.short	0x0000
        /*0034*/ 	.byte	0x00, 0xf5, 0x21, 0x00


	//----- nvinfo : EIATTR_SPARSE_MMA_MASK
	.align		4
.L_13:
        /*0038*/ 	.byte	0x03, 0x50
        /*003a*/ 	.short	0x0000


	//----- nvinfo : EIATTR_MAXREG_COUNT
	.align		4
        /*003c*/ 	.byte	0x03, 0x1b
        /*003e*/ 	.short	0x00ff


	//----- nvinfo : EIATTR_MERCURY_ISA_VERSION
	.align		4
        /*0040*/ 	.byte	0x03, 0x5f
        /*0042*/ 	.short	0x0101


	//----- nvinfo : EIATTR_VRC_CTA_INIT_COUNT
	.align		4
        /*0044*/ 	.byte	0x02, 0x4a
	.zero		1
	.zero		1


	//----- nvinfo : EIATTR_EXIT_INSTR_OFFSETS
	.align		4
        /*0048*/ 	.byte	0x04, 0x1c
        /*004a*/ 	.short	(.L_15 - .L_14)


	//   ....[0]....
.L_14:
        /*004c*/ 	.word	0x000001c0


	//----- nvinfo : EIATTR_CBANK_PARAM_SIZE
	.align		4
.L_15:
        /*0050*/ 	.byte	0x03, 0x19
        /*0052*/ 	.short	0x0018


	//----- nvinfo : EIATTR_PARAM_CBANK
	.align		4
        /*0054*/ 	.byte	0x04, 0x0a
        /*0056*/ 	.short	(.L_17 - .L_16)
	.align		4
.L_16:
        /*0058*/ 	.word	index@(.nv.constant0._Z6vecAddPjS_S_)
        /*005c*/ 	.short	0x0380
        /*005e*/ 	.short	0x0018


	//----- nvinfo : EIATTR_SW_WAR
	.align		4
.L_17:
        /*0060*/ 	.byte	0x04, 0x36
        /*0062*/ 	.short	(.L_19 - .L_18)
.L_18:
        /*0064*/ 	.word	0x00000008
.L_19:


//--------------------- .nv.callgraph             --------------------------
	.section	.nv.callgraph,"",@"SHT_CUDA_CALLGRAPH"
	.align	4
	.sectionentsize	8
	.align		4
        /*0000*/ 	.word	0x00000000
	.align		4
        /*0004*/ 	.word	0xffffffff
	.align		4
        /*0008*/ 	.word	0x00000000
	.align		4
        /*000c*/ 	.word	0xfffffffe
	.align		4
        /*0010*/ 	.word	0x00000000
	.align		4
        /*0014*/ 	.word	0xfffffffd
	.align		4
        /*0018*/ 	.word	0x00000000
	.align		4
        /*001c*/ 	.word	0xfffffffc


//--------------------- .text._Z6vecAddPjS_S_     --------------------------
	.section	.text._Z6vecAddPjS_S_,"ax",@progbits
	.align	128
        .global         _Z6vecAddPjS_S_
        .type           _Z6vecAddPjS_S_,@function
        .size           _Z6vecAddPjS_S_,(.L_x_1 - _Z6vecAddPjS_S_)
        .other          _Z6vecAddPjS_S_,@"STO_CUDA_ENTRY STV_DEFAULT"
_Z6vecAddPjS_S_:
.text._Z6vecAddPjS_S_:
[----:B------:R-:W-:Y:S01]  /*0000*/  LDC R1, c[0x0][0x37c] ;  /* 0x0000df00ff017b82 */ /* 0x000fe20000000800 */
[----:B------:R-:W0:Y:S01]  /*0010*/  S2R R9, SR_TID.Z ;  /* 0x0000000000097919 */ /* 0x000e220000002300 */
[----:B------:R-:W1:Y:S06]  /*0020*/  LDCU UR5, c[0x0][0x374] ;  /* 0x00006e80ff0577ac */ /* 0x000e6c0008000800 */
[----:B------:R-:W2:Y:S01]  /*0030*/  LDC R7, c[0x0][0x370] ;  /* 0x0000dc00ff077b82 */ /* 0x000ea20000000800 */
[----:B------:R-:W2:Y:S01]  /*0040*/  S2R R6, SR_TID.X ;  /* 0x0000000000067919 */ /* 0x000ea20000002100 */
[----:B------:R-:W3:Y:S01]  /*0050*/  LDCU UR9, c[0x0][0x360] ;  /* 0x00006c00ff0977ac */ /* 0x000ee20008000800 */
[----:B------:R-:W4:Y:S01]  /*0060*/  S2R R11, SR_TID.Y ;  /* 0x00000000000b7919 */ /* 0x000f220000002200 */
[----:B------:R-:W4:Y:S04]  /*0070*/  LDCU UR10, c[0x0][0x364] ;  /* 0x00006c80ff0a77ac */ /* 0x000f280008000800 */
[----:B------:R-:W-:Y:S08]  /*0080*/  S2UR UR4, SR_CTAID.Z ;  /* 0x00000000000479c3 */ /* 0x000ff00000002700 */
[----:B------:R-:W1:Y:S08]  /*0090*/  S2UR UR6, SR_CTAID.Y ;  /* 0x00000000000679c3 */ /* 0x000e700000002600 */
[----:B------:R-:W0:Y:S08]  /*00a0*/  S2UR UR8, SR_CTAID.X ;  /* 0x00000000000879c3 */ /* 0x000e300000002500 */
[----:B------:R-:W0:Y:S08]  /*00b0*/  LDC R0, c[0x0][0x368] ;  /* 0x0000da00ff007b82 */ /* 0x000e300000000800 */
[----:B------:R-:W5:Y:S01]  /*00c0*/  LDC.64 R2, c[0x0][0x380] ;  /* 0x0000e000ff027b82 */ /* 0x000f620000000a00 */
[----:B-1----:R-:W-:Y:S01]  /*00d0*/  UIMAD UR4, UR4, UR5, UR6 ;  /* 0x00000005040472a4 */ /* 0x002fe2000f8e0206 */
[----:B------:R-:W1:Y:S05]  /*00e0*/  LDCU.64 UR6, c[0x0][0x358] ;  /* 0x00006b00ff0677ac */ /* 0x000e6a0008000a00 */
[----:B--2---:R-:W-:Y:S01]  /*00f0*/  IMAD R7, R7, UR4, R6 ;  /* 0x0000000407077c24 */ /* 0x004fe2000f8e0206 */
[----:B------:R-:W2:Y:S01]  /*0100*/  LDC.64 R4, c[0x0][0x388] ;  /* 0x0000e200ff047b82 */ /* 0x000ea20000000a00 */
[----:B0-----:R-:W-:-:S04]  /*0110*/  IMAD R0, R0, UR8, R9 ;  /* 0x0000000800007c24 */ /* 0x001fc8000f8e0209 */
[----:B----4-:R-:W-:-:S04]  /*0120*/  IMAD R0, R0, UR10, R11 ;  /* 0x0000000a00007c24 */ /* 0x010fc8000f8e020b */
[----:B---3--:R-:W-:Y:S02]  /*0130*/  IMAD R9, R0, UR9, R7 ;  /* 0x0000000900097c24 */ /* 0x008fe4000f8e0207 */
[----:B------:R-:W0:Y:S02]  /*0140*/  LDC.64 R6, c[0x0][0x390] ;  /* 0x0000e400ff067b82 */ /* 0x000e240000000a00 */
[----:B-----5:R-:W-:-:S04]  /*0150*/  IMAD.WIDE.U32 R2, R9, 0x4, R2 ;  /* 0x0000000409027825 */ /* 0x020fc800078e0002 */
[C---:B--2---:R-:W-:Y:S02]  /*0160*/  IMAD.WIDE.U32 R4, R9.reuse, 0x4, R4 ;  /* 0x0000000409047825 */ /* 0x044fe400078e0004 */
[----:B-1----:R-:W2:Y:S04]  /*0170*/  LDG.E R2, desc[UR6][R2.64] ;  /* 0x0000000602027981 */ /* 0x002ea8000c1e1900 */
[----:B------:R-:W2:Y:S01]  /*0180*/  LDG.E R5, desc[UR6][R4.64] ;  /* 0x0000000604057981 */ /* 0x000ea2000c1e1900 */
[----:B0-----:R-:W-:Y:S01]  /*0190*/  IMAD.WIDE.U32 R6, R9, 0x4, R6 ;  /* 0x0000000409067825 */ /* 0x001fe200078e0006 */
[----:B--2---:R-:W-:-:S05]  /*01a0*/  IADD3 R9, PT, PT, R2, R5, RZ ;  /* 0x0000000502097210 */ /* 0x004fca0007ffe0ff */
[----:B------:R-:W-:Y:S01]  /*01b0*/  STG.E desc[UR6][R6.64], R9 ;  /* 0x0000000906007986 */ /* 0x000fe2000c101906 */
[----:B------:R-:W-:Y:S05]  /*01c0*/  EXIT ;  /* 0x000000000000794d */ /* 0x000fea0003800000 */
.L_x_0:
[----:B------:R-:W-:-:S00]  /*01d0*/  BRA `(.L_x_0) ;  /* 0xfffffffc00fc7947 */ /* 0x000fc0000383ffff */
[----:B------:R-:W-:-:S00]  /*01e0*/  NOP ;  /* 0x0000000000007918 */ /* 0x000fc00000000000 */
        /* <DEDUP_REMOVED lines=9> */
.L_x_1:


//--------------------- .nv.shared.reserved.0     --------------------------
	.section	.nv.shared.reserved.0,"aw",@nobits
	.weak		__nv_reservedSMEM_offset_0_alias
	.size		__nv_reservedSMEM_offset_0_alias, 0, 64
	.other		__nv_reservedSMEM_offset_0_alias,@"STO_CUDA_RESERVED_SHARED STV_DEFAULT"
__nv_reservedSMEM_offset_0_alias:
	.zero		0
	.zero		64


//--------------------- .nv.constant0._Z6vecAddPjS_S_ --------------------------
	.section	.nv.constant0._Z6vecAddPjS_S_,"a",@progbits
	.sectionflags	@""
	.align	4
.nv.constant0._Z6vecAddPjS_S_:
	.zero		920


//--------------------- SYMBOLS --------------------------

	.type		.nv.reservedSmem.offset0,@object
	.size		.nv.reservedSmem.offset0,0x4
